	.headerflags	@"EF_CUDA_TEXMODE_UNIFIED EF_CUDA_64BIT_ADDRESS EF_CUDA_ACCELERATORS EF_CUDA_SM90 EF_CUDA_VIRTUAL_SM(EF_CUDA_SM90)"
	.elftype	@"ET_EXEC"


//--------------------- .nv.info                  --------------------------
	.section	.nv.info,"",@"SHT_CUDA_INFO"
	.align	4


	//----- nvinfo : EIATTR_REGCOUNT
	.align		4
        /*0000*/ 	.byte	0x04, 0x2f
        /*0002*/ 	.short	(.L_1 - .L_0)
	.align		4
.L_0:
        /*0004*/ 	.word	index@(triton_)
        /*0008*/ 	.word	0x0000000e


	//----- nvinfo : EIATTR_MIN_STACK_SIZE
	.align		4
.L_1:
        /*000c*/ 	.byte	0x04, 0x12
        /*000e*/ 	.short	(.L_3 - .L_2)
	.align		4
.L_2:
        /*0010*/ 	.word	index@(triton_)
        /*0014*/ 	.word	0x00000000


	//----- nvinfo : EIATTR_FRAME_SIZE
	.align		4
.L_3:
        /*0018*/ 	.byte	0x04, 0x11
        /*001a*/ 	.short	(.L_5 - .L_4)
	.align		4
.L_4:
        /*001c*/ 	.word	index@(triton_)
        /*0020*/ 	.word	0x00000000


	//----- nvinfo : EIATTR_MIN_STACK_SIZE
	.align		4
.L_5:
        /*0024*/ 	.byte	0x04, 0x12
        /*0026*/ 	.short	(.L_7 - .L_6)
	.align		4
.L_6:
        /*0028*/ 	.word	index@(triton_)
        /*002c*/ 	.word	0x00000000
.L_7:


//--------------------- .nv.info.triton_          --------------------------
	.section	.nv.info.triton_,"",@"SHT_CUDA_INFO"
	.sectionflags	@""
	.align	4


	//----- nvinfo : EIATTR_CUDA_API_VERSION
	.align		4
        /*0000*/ 	.byte	0x04, 0x37
        /*0002*/ 	.short	(.L_9 - .L_8)
.L_8:
        /*0004*/ 	.word	0x0000007c


	//----- nvinfo : EIATTR_KPARAM_INFO
	.align		4
.L_9:
        /*0008*/ 	.byte	0x04, 0x17
        /*000a*/ 	.short	(.L_11 - .L_10)
.L_10:
        /*000c*/ 	.word	0x00000000
        /*0010*/ 	.short	0x0004
        /*0012*/ 	.short	0x001c
        /*0014*/ 	.byte	0x00, 0xf0, 0x11, 0x00


	//----- nvinfo : EIATTR_KPARAM_INFO
	.align		4
.L_11:
        /*0018*/ 	.byte	0x04, 0x17
        /*001a*/ 	.short	(.L_13 - .L_12)
.L_12:
        /*001c*/ 	.word	0x00000000
        /*0020*/ 	.short	0x0003
        /*0022*/ 	.short	0x0018
        /*0024*/ 	.byte	0x00, 0xf0, 0x11, 0x00


	//----- nvinfo : EIATTR_KPARAM_INFO
	.align		4
.L_13:
        /*0028*/ 	.byte	0x04, 0x17
        /*002a*/ 	.short	(.L_15 - .L_14)
.L_14:
        /*002c*/ 	.word	0x00000000
        /*0030*/ 	.short	0x0002
        /*0032*/ 	.short	0x0010
        /*0034*/ 	.byte	0x00, 0xf0, 0x21, 0x00


	//----- nvinfo : EIATTR_KPARAM_INFO
	.align		4
.L_15:
        /*0038*/ 	.byte	0x04, 0x17
        /*003a*/ 	.short	(.L_17 - .L_16)
.L_16:
        /*003c*/ 	.word	0x00000000
        /*0040*/ 	.short	0x0001
        /*0042*/ 	.short	0x0008
        /*0044*/ 	.byte	0x00, 0xf0, 0x21, 0x00


	//----- nvinfo : EIATTR_KPARAM_INFO
	.align		4
.L_17:
        /*0048*/ 	.byte	0x04, 0x17
        /*004a*/ 	.short	(.L_19 - .L_18)
.L_18:
        /*004c*/ 	.word	0x00000000
        /*0050*/ 	.short	0x0000
        /*0052*/ 	.short	0x0000
        /*0054*/ 	.byte	0x00, 0xf0, 0x21, 0x00


	//----- nvinfo : EIATTR_SPARSE_MMA_MASK
	.align		4
.L_19:
        /*0058*/ 	.byte	0x03, 0x50
        /*005a*/ 	.short	0x0000


	//----- nvinfo : EIATTR_MAXREG_COUNT
	.align		4
        /*005c*/ 	.byte	0x03, 0x1b
        /*005e*/ 	.short	0x00ff


	//----- nvinfo : EIATTR_COOP_GROUP_MASK_REGIDS
	.align		4
        /*0060*/ 	.byte	0x04, 0x29
        /*0062*/ 	.short	(.L_21 - .L_20)


	//   ....[0]....
.L_20:
        /*0064*/ 	.word	0xffffffff


	//   ....[1]....
        /*0068*/ 	.word	0xffffffff


	//   ....[2]....
        /*006c*/ 	.word	0xffffffff


	//   ....[3]....
        /*0070*/ 	.word	0xffffffff


	//   ....[4]....
        /*0074*/ 	.word	0xffffffff


	//   ....[5]....
        /*0078*/ 	.word	0xffffffff


	//----- nvinfo : EIATTR_COOP_GROUP_INSTR_OFFSETS
	.align		4
.L_21:
        /*007c*/ 	.byte	0x04, 0x28
        /*007e*/ 	.short	(.L_23 - .L_22)


	//   ....[0]....
.L_22:
        /*0080*/ 	.word	0x00000210


	//   ....[1]....
        /*0084*/ 	.word	0x00000230


	//   ....[2]....
        /*0088*/ 	.word	0x00000260


	//   ....[3]....
        /*008c*/ 	.word	0x000002a0


	//   ....[4]....
        /*0090*/ 	.word	0x000002c0


	//   ....[5]....
        /*0094*/ 	.word	0x00000340


	//----- nvinfo : EIATTR_EXIT_INSTR_OFFSETS
	.align		4
.L_23:
        /*0098*/ 	.byte	0x04, 0x1c
        /*009a*/ 	.short	(.L_25 - .L_24)


	//   ....[0]....
.L_24:
        /*009c*/ 	.word	0x000003d0


	//   ....[1]....
        /*00a0*/ 	.word	0x000003f0


	//----- nvinfo : EIATTR_MAX_THREADS
	.align		4
.L_25:
        /*00a4*/ 	.byte	0x04, 0x05
        /*00a6*/ 	.short	(.L_27 - .L_26)
.L_26:
        /*00a8*/ 	.word	0x00000040
        /*00ac*/ 	.word	0x00000001
        /*00b0*/ 	.word	0x00000001


	//----- nvinfo : EIATTR_CBANK_PARAM_SIZE
	.align		4
.L_27:
        /*00b4*/ 	.byte	0x03, 0x19
        /*00b6*/ 	.short	0x0020


	//----- nvinfo : EIATTR_PARAM_CBANK
	.align		4
        /*00b8*/ 	.byte	0x04, 0x0a
        /*00ba*/ 	.short	(.L_29 - .L_28)
	.align		4
.L_28:
        /*00bc*/ 	.word	index@(.nv.constant0.triton_)
        /*00c0*/ 	.short	0x0210
        /*00c2*/ 	.short	0x0020


	//----- nvinfo : EIATTR_SW_WAR
	.align		4
.L_29:
        /*00c4*/ 	.byte	0x04, 0x36
        /*00c6*/ 	.short	(.L_31 - .L_30)
.L_30:
        /*00c8*/ 	.word	0x00000008
.L_31:


//--------------------- .nv.callgraph             --------------------------
	.section	.nv.callgraph,"",@"SHT_CUDA_CALLGRAPH"
	.align	4
	.sectionentsize	8
	.align		4
        /*0000*/ 	.word	0x00000000
	.align		4
        /*0004*/ 	.word	0xffffffff
	.align		4
        /*0008*/ 	.word	0x00000000
	.align		4
        /*000c*/ 	.word	0xfffffffe
	.align		4
        /*0010*/ 	.word	0x00000000
	.align		4
        /*0014*/ 	.word	0xfffffffd
	.align		4
        /*0018*/ 	.word	0x00000000
	.align		4
        /*001c*/ 	.word	0xfffffffc


//--------------------- .text.triton_             --------------------------
	.section	.text.triton_,"ax",@progbits
	.sectionflags	@"SHF_BARRIERS=1"
	.align	128
        .global         triton_
        .type           triton_,@function
        .size           triton_,(.L_x_1 - triton_)
        .other          triton_,@"STO_CUDA_ENTRY STV_DEFAULT"
triton_:
.text.triton_:
[----:B------:R-:W0:Y:S02]  /*0000*/  LDC R1, c[0x0][0x28] ;  /* 0x00000a00ff017b82 */ /* 0x000e240000000800 */
[----:B------:R-:W1:Y:S01]  /*0010*/  S2R R0, SR_CTAID.X ;  /* 0x0000000000007919 */ /* 0x000e620000002500 */
[----:B------:R-:W2:Y:S01]  /*0020*/  LDC.64 R4, c[0x0][0x210] ;  /* 0x00008400ff047b82 */ /* 0x000ea20000000a00 */
[----:B------:R-:W-:Y:S01]  /*0030*/  ULDC.64 UR6, c[0x0][0x208] ;  /* 0x0000820000067ab9 */ /* 0x000fe20000000a00 */
[----:B------:R-:W3:Y:S06]  /*0040*/  S2R R11, SR_TID.X ;  /* 0x00000000000b7919 */ /* 0x000eec0000002100 */
[----:B------:R-:W4:Y:S01]  /*0050*/  LDC.64 R6, c[0x0][0x218] ;  /* 0x00008600ff067b82 */ /* 0x000f220000000a00 */
[----:B-1----:R-:W-:-:S05]  /*0060*/  IMAD.HI R3, R0, 0x2aaaaaab, RZ ;  /* 0x2aaaaaab00037827 */ /* 0x002fca00078e02ff */
[----:B------:R-:W-:-:S04]  /*0070*/  SHF.R.U32.HI R8, RZ, 0x1f, R3 ;  /* 0x0000001fff087819 */ /* 0x000fc80000011603 */
[----:B------:R-:W-:Y:S02]  /*0080*/  LEA.HI R9, R3, R8, RZ, 0x1e ;  /* 0x0000000803097211 */ /* 0x000fe400078ff0ff */
[----:B---3--:R-:W-:-:S03]  /*0090*/  SHF.L.U32 R3, R11, 0x1, RZ ;  /* 0x000000010b037819 */ /* 0x008fc600000006ff */
[----:B------:R-:W-:Y:S01]  /*00a0*/  IMAD R8, R9, -0x18, R0 ;  /* 0xffffffe809087824 */ /* 0x000fe200078e0200 */
[----:B------:R-:W-:-:S04]  /*00b0*/  LOP3.LUT R3, R3, 0x7e, RZ, 0xc0, !PT ;  /* 0x0000007e03037812 */ /* 0x000fc800078ec0ff */
[----:B------:R-:W-:Y:S01]  /*00c0*/  LEA R9, R0, R3, 0x7 ;  /* 0x0000000300097211 */ /* 0x000fe200078e38ff */
[----:B------:R-:W-:-:S04]  /*00d0*/  IMAD R3, R8, 0x80, R3 ;  /* 0x0000008008037824 */ /* 0x000fc800078e0203 */
[----:B--2---:R-:W-:-:S04]  /*00e0*/  IMAD.WIDE R4, R9, 0x2, R4 ;  /* 0x0000000209047825 */ /* 0x004fc800078e0204 */
[----:B----4-:R-:W-:Y:S02]  /*00f0*/  IMAD.WIDE R6, R3, 0x2, R6 ;  /* 0x0000000203067825 */ /* 0x010fe400078e0206 */
[----:B------:R-:W2:Y:S04]  /*0100*/  LDG.E R4, desc[UR6][R4.64] ;  /* 0x0000000604047981 */ /* 0x000ea8000c1e1900 */
[----:B------:R-:W3:Y:S01]  /*0110*/  LDG.E.EL R6, desc[UR6][R6.64] ;  /* 0x0000000606067981 */ /* 0x000ee2000c2e1900 */
[----:B------:R-:W1:Y:S01]  /*0120*/  S2UR UR5, SR_CgaCtaId ;  /* 0x00000000000579c3 */ /* 0x000e620000008800 */
[C---:B------:R-:W-:Y:S01]  /*0130*/  LOP3.LUT P0, RZ, R11.reuse, 0x1f, RZ, 0xc0, !PT ;  /* 0x0000001f0bff7812 */ /* 0x040fe2000780c0ff */
[----:B------:R-:W-:Y:S01]  /*0140*/  UMOV UR4, 0x400 ;  /* 0x0000040000047882 */ /* 0x000fe20000000000 */
[----:B------:R-:W-:Y:S01]  /*0150*/  ISETP.GE.AND P1, PT, R11, 0x2, PT ;  /* 0x000000020b00780c */ /* 0x000fe20003f26270 */
[----:B-1----:R-:W-:Y:S01]  /*0160*/  UPRMT UR4, UR5, 0x654, UR4 ;  /* 0x0000065405047896 */ /* 0x002fe20008000004 */
[----:B--2---:R-:W-:-:S02]  /*0170*/  PRMT R3, R4, 0x7632, R3 ;  /* 0x0000763204037816 */ /* 0x004fc40000000003 */
[C---:B---3--:R-:W-:Y:S01]  /*0180*/  PRMT R9, R6.reuse, 0x7632, R9 ;  /* 0x0000763206097816 */ /* 0x048fe20000000009 */
[----:B------:R-:W-:Y:S01]  /*0190*/  IMAD.U32 R10, R6, 0x10000, RZ ;  /* 0x00010000060a7824 */ /* 0x000fe200078e00ff */
[----:B------:R-:W-:Y:S02]  /*01a0*/  SHF.L.U32 R8, R3, 0x10, RZ ;  /* 0x0000001003087819 */ /* 0x000fe400000006ff */
[----:B------:R-:W-:Y:S01]  /*01b0*/  SHF.L.U32 R3, R4, 0x10, RZ ;  /* 0x0000001004037819 */ /* 0x000fe200000006ff */
[----:B------:R-:W-:-:S04]  /*01c0*/  IMAD.U32 R9, R9, 0x10000, RZ ;  /* 0x0001000009097824 */ /* 0x000fc800078e00ff */
[----:B------:R-:W-:Y:S01]  /*01d0*/  FADD R8, R8, R9 ;  /* 0x0000000908087221 */ /* 0x000fe20000000000 */
[----:B------:R-:W-:-:S03]  /*01e0*/  FADD R3, R3, R10 ;  /* 0x0000000a03037221 */ /* 0x000fc60000000000 */
[----:B------:R-:W-:-:S04]  /*01f0*/  FMUL R8, R8, R8 ;  /* 0x0000000808087220 */ /* 0x000fc80000400000 */
[----:B------:R-:W-:-:S05]  /*0200*/  FFMA R8, R3, R3, R8 ;  /* 0x0000000303087223 */ /* 0x000fca0000000008 */
[----:B------:R-:W1:Y:S02]  /*0210*/  SHFL.BFLY PT, R3, R8, 0x10, 0x1f ;  /* 0x0e001f0008037f89 */ /* 0x000e6400000e0000 */
[----:B-1----:R-:W-:-:S05]  /*0220*/  FADD R3, R8, R3 ;  /* 0x0000000308037221 */ /* 0x002fca0000000000 */
[----:B------:R-:W1:Y:S02]  /*0230*/  SHFL.BFLY PT, R4, R3, 0x8, 0x1f ;  /* 0x0d001f0003047f89 */ /* 0x000e6400000e0000 */
[----:B-1----:R-:W-:Y:S01]  /*0240*/  FADD R4, R3, R4 ;  /* 0x0000000403047221 */ /* 0x002fe20000000000 */
[----:B------:R-:W-:-:S04]  /*0250*/  SHF.R.U32.HI R3, RZ, 0x3, R11 ;  /* 0x00000003ff037819 */ /* 0x000fc8000001160b */
[----:B------:R-:W1:Y:S02]  /*0260*/  SHFL.BFLY PT, R5, R4, 0x4, 0x1f ;  /* 0x0c801f0004057f89 */ /* 0x000e6400000e0000 */
[----:B-1----:R-:W-:Y:S01]  /*0270*/  FADD R5, R4, R5 ;  /* 0x0000000504057221 */ /* 0x002fe20000000000 */
[----:B------:R-:W-:Y:S02]  /*0280*/  LOP3.LUT R4, R3, 0x4, RZ, 0xc0, !PT ;  /* 0x0000000403047812 */ /* 0x000fe400078ec0ff */
[----:B------:R-:W-:Y:S02]  /*0290*/  LEA R3, R11, UR4, 0x2 ;  /* 0x000000040b037c11 */ /* 0x000fe4000f8e10ff */
[----:B------:R-:W1:Y:S02]  /*02a0*/  SHFL.BFLY PT, R6, R5, 0x2, 0x1f ;  /* 0x0c401f0005067f89 */ /* 0x000e6400000e0000 */
[----:B-1----:R-:W-:-:S05]  /*02b0*/  FADD R6, R5, R6 ;  /* 0x0000000605067221 */ /* 0x002fca0000000000 */
[----:B------:R-:W1:Y:S02]  /*02c0*/  SHFL.BFLY PT, R7, R6, 0x1, 0x1f ;  /* 0x0c201f0006077f89 */ /* 0x000e6400000e0000 */
[----:B-1----:R-:W-:Y:S01]  /*02d0*/  FADD R7, R6, R7 ;  /* 0x0000000706077221 */ /* 0x002fe20000000000 */
[----:B------:R-:W-:-:S04]  /*02e0*/  LOP3.LUT R6, R11, 0x1, RZ, 0xc0, !PT ;  /* 0x000000010b067812 */ /* 0x000fc800078ec0ff */
[----:B------:R-:W-:Y:S01]  /*02f0*/  @!P0 STS [R4+UR4], R7 ;  /* 0x0000000704008988 */ /* 0x000fe20008000804 */
[----:B------:R-:W-:Y:S01]  /*0300*/  BAR.SYNC.DEFER_BLOCKING 0x0 ;  /* 0x0000000000007b1d */ /* 0x000fe20000010000 */
[----:B------:R-:W-:-:S04]  /*0310*/  ISETP.NE.U32.AND P0, PT, R6, 0x1, PT ;  /* 0x000000010600780c */ /* 0x000fc80003f05070 */
[C---:B------:R-:W-:Y:S01]  /*0320*/  ISETP.LT.AND P0, PT, R11.reuse, 0x2, P0 ;  /* 0x000000020b00780c */ /* 0x040fe20000701270 */
[----:B------:R-:W1:Y:S04]  /*0330*/  @!P1 LDS R2, [R3] ;  /* 0x0000000003029984 */ /* 0x000e680000000800 */
[----:B-1----:R-:W1:Y:S02]  /*0340*/  SHFL.BFLY PT, R5, R2, 0x1, 0x1f ;  /* 0x0c201f0002057f89 */ /* 0x002e6400000e0000 */
[----:B-1----:R-:W-:Y:S02]  /*0350*/  FADD R6, R2, R5 ;  /* 0x0000000502067221 */ /* 0x002fe40000000000 */
[----:B------:R-:W1:Y:S04]  /*0360*/  LDC.64 R4, c[0x0][0x220] ;  /* 0x00008800ff047b82 */ /* 0x000e680000000a00 */
[----:B------:R2:W-:Y:S04]  /*0370*/  @P0 STS [R3], R6 ;  /* 0x0000000603000388 */ /* 0x0005e80000000800 */
[----:B------:R-:W-:Y:S01]  /*0380*/  BAR.SYNC.DEFER_BLOCKING 0x0 ;  /* 0x0000000000007b1d */ /* 0x000fe20000010000 */
[----:B------:R-:W-:Y:S01]  /*0390*/  LOP3.LUT P0, RZ, R11, 0x3f, RZ, 0xc0, !PT ;  /* 0x0000003f0bff7812 */ /* 0x000fe2000780c0ff */
[----:B-1----:R-:W-:-:S04]  /*03a0*/  IMAD.WIDE R4, R0, 0x4, R4 ;  /* 0x0000000400047825 */ /* 0x002fc800078e0204 */
[----:B------:R-:W1:Y:S02]  /*03b0*/  LDS R9, [UR4] ;  /* 0x00000004ff097984 */ /* 0x000e640008000800 */
[----:B------:R-:W-:Y:S06]  /*03c0*/  BAR.SYNC.DEFER_BLOCKING 0x0 ;  /* 0x0000000000007b1d */ /* 0x000fec0000010000 */
[----:B--2---:R-:W-:Y:S05]  /*03d0*/  @P0 EXIT ;  /* 0x000000000000094d */ /* 0x004fea0003800000 */
[----:B-1----:R-:W-:Y:S01]  /*03e0*/  STG.E desc[UR6][R4.64], R9 ;  /* 0x0000000904007986 */ /* 0x002fe2000c101906 */
[----:B------:R-:W-:Y:S05]  /*03f0*/  EXIT ;  /* 0x000000000000794d */ /* 0x000fea0003800000 */
.L_x_0:
[----:B------:R-:W-:-:S00]  /*0400*/  BRA `(.L_x_0) ;  /* 0xfffffffc00fc7947 */ /* 0x000fc0000383ffff */
[----:B------:R-:W-:-:S00]  /*0410*/  NOP ;  /* 0x0000000000007918 */ /* 0x000fc00000000000 */
        /* <DEDUP_REMOVED lines=14> */
.L_x_1:


//--------------------- .nv.shared.triton_        --------------------------
	.section	.nv.shared.triton_,"aw",@nobits
	.sectionflags	@""
	.align	16
	.zero		1024


//--------------------- .nv.constant0.triton_     --------------------------
	.section	.nv.constant0.triton_,"a",@progbits
	.sectionflags	@""
	.align	4
.nv.constant0.triton_:
	.zero		560
